//
// Generated by NVIDIA NVVM Compiler
//
// Compiler Build ID: CL-36424714
// Cuda compilation tools, release 13.0, V13.0.88
// Based on NVVM 20.0.0
//

.version 9.0
.target sm_100
.address_size 64

	// .globl	_Z11emptyKernelv

.visible .entry _Z11emptyKernelv()
{


	ret;

}
	// .globl	_Z13sumKernel_allPfi
.visible .entry _Z13sumKernel_allPfi(
	.param .u64 .ptr .align 1 _Z13sumKernel_allPfi_param_0,
	.param .u32 _Z13sumKernel_allPfi_param_1
)
{
	.reg .pred 	%p<10>;
	.reg .b32 	%r<23>;
	.reg .b32 	%f<59>;
	.reg .b64 	%rd<16>;

	ld.param.u64 	%rd8, [_Z13sumKernel_allPfi_param_0];
	ld.param.u32 	%r16, [_Z13sumKernel_allPfi_param_1];
	cvta.to.global.u64 	%rd1, %rd8;
	setp.lt.s32 	%p1, %r16, 1;
	@%p1 bra 	$L__BB1_13;
	and.b32  	%r1, %r16, 15;
	setp.lt.u32 	%p2, %r16, 16;
	mov.b32 	%r20, 0;
	@%p2 bra 	$L__BB1_4;
	and.b32  	%r20, %r16, 2147483632;
	neg.s32 	%r18, %r20;
	add.s64 	%rd14, %rd1, 32;
$L__BB1_3:
	.pragma "nounroll";
	ld.global.f32 	%f1, [%rd14+-32];
	add.f32 	%f2, %f1, 0f3F800000;
	st.global.f32 	[%rd14+-32], %f2;
	ld.global.f32 	%f3, [%rd14+-28];
	add.f32 	%f4, %f3, 0f3F800000;
	st.global.f32 	[%rd14+-28], %f4;
	ld.global.f32 	%f5, [%rd14+-24];
	add.f32 	%f6, %f5, 0f3F800000;
	st.global.f32 	[%rd14+-24], %f6;
	ld.global.f32 	%f7, [%rd14+-20];
	add.f32 	%f8, %f7, 0f3F800000;
	st.global.f32 	[%rd14+-20], %f8;
	ld.global.f32 	%f9, [%rd14+-16];
	add.f32 	%f10, %f9, 0f3F800000;
	st.global.f32 	[%rd14+-16], %f10;
	ld.global.f32 	%f11, [%rd14+-12];
	add.f32 	%f12, %f11, 0f3F800000;
	st.global.f32 	[%rd14+-12], %f12;
	ld.global.f32 	%f13, [%rd14+-8];
	add.f32 	%f14, %f13, 0f3F800000;
	st.global.f32 	[%rd14+-8], %f14;
	ld.global.f32 	%f15, [%rd14+-4];
	add.f32 	%f16, %f15, 0f3F800000;
	st.global.f32 	[%rd14+-4], %f16;
	ld.global.f32 	%f17, [%rd14];
	add.f32 	%f18, %f17, 0f3F800000;
	st.global.f32 	[%rd14], %f18;
	ld.global.f32 	%f19, [%rd14+4];
	add.f32 	%f20, %f19, 0f3F800000;
	st.global.f32 	[%rd14+4], %f20;
	ld.global.f32 	%f21, [%rd14+8];
	add.f32 	%f22, %f21, 0f3F800000;
	st.global.f32 	[%rd14+8], %f22;
	ld.global.f32 	%f23, [%rd14+12];
	add.f32 	%f24, %f23, 0f3F800000;
	st.global.f32 	[%rd14+12], %f24;
	ld.global.f32 	%f25, [%rd14+16];
	add.f32 	%f26, %f25, 0f3F800000;
	st.global.f32 	[%rd14+16], %f26;
	ld.global.f32 	%f27, [%rd14+20];
	add.f32 	%f28, %f27, 0f3F800000;
	st.global.f32 	[%rd14+20], %f28;
	ld.global.f32 	%f29, [%rd14+24];
	add.f32 	%f30, %f29, 0f3F800000;
	st.global.f32 	[%rd14+24], %f30;
	ld.global.f32 	%f31, [%rd14+28];
	add.f32 	%f32, %f31, 0f3F800000;
	st.global.f32 	[%rd14+28], %f32;
	add.s32 	%r18, %r18, 16;
	add.s64 	%rd14, %rd14, 64;
	setp.ne.s32 	%p3, %r18, 0;
	@%p3 bra 	$L__BB1_3;
$L__BB1_4:
	setp.eq.s32 	%p4, %r1, 0;
	@%p4 bra 	$L__BB1_13;
	and.b32  	%r7, %r16, 7;
	setp.lt.u32 	%p5, %r1, 8;
	@%p5 bra 	$L__BB1_7;
	mul.wide.u32 	%rd9, %r20, 4;
	add.s64 	%rd10, %rd1, %rd9;
	ld.global.f32 	%f33, [%rd10];
	add.f32 	%f34, %f33, 0f3F800000;
	st.global.f32 	[%rd10], %f34;
	ld.global.f32 	%f35, [%rd10+4];
	add.f32 	%f36, %f35, 0f3F800000;
	st.global.f32 	[%rd10+4], %f36;
	ld.global.f32 	%f37, [%rd10+8];
	add.f32 	%f38, %f37, 0f3F800000;
	st.global.f32 	[%rd10+8], %f38;
	ld.global.f32 	%f39, [%rd10+12];
	add.f32 	%f40, %f39, 0f3F800000;
	st.global.f32 	[%rd10+12], %f40;
	ld.global.f32 	%f41, [%rd10+16];
	add.f32 	%f42, %f41, 0f3F800000;
	st.global.f32 	[%rd10+16], %f42;
	ld.global.f32 	%f43, [%rd10+20];
	add.f32 	%f44, %f43, 0f3F800000;
	st.global.f32 	[%rd10+20], %f44;
	ld.global.f32 	%f45, [%rd10+24];
	add.f32 	%f46, %f45, 0f3F800000;
	st.global.f32 	[%rd10+24], %f46;
	ld.global.f32 	%f47, [%rd10+28];
	add.f32 	%f48, %f47, 0f3F800000;
	st.global.f32 	[%rd10+28], %f48;
	add.s32 	%r20, %r20, 8;
$L__BB1_7:
	setp.eq.s32 	%p6, %r7, 0;
	@%p6 bra 	$L__BB1_13;
	and.b32  	%r10, %r16, 3;
	setp.lt.u32 	%p7, %r7, 4;
	@%p7 bra 	$L__BB1_10;
	mul.wide.u32 	%rd11, %r20, 4;
	add.s64 	%rd12, %rd1, %rd11;
	ld.global.f32 	%f49, [%rd12];
	add.f32 	%f50, %f49, 0f3F800000;
	st.global.f32 	[%rd12], %f50;
	ld.global.f32 	%f51, [%rd12+4];
	add.f32 	%f52, %f51, 0f3F800000;
	st.global.f32 	[%rd12+4], %f52;
	ld.global.f32 	%f53, [%rd12+8];
	add.f32 	%f54, %f53, 0f3F800000;
	st.global.f32 	[%rd12+8], %f54;
	ld.global.f32 	%f55, [%rd12+12];
	add.f32 	%f56, %f55, 0f3F800000;
	st.global.f32 	[%rd12+12], %f56;
	add.s32 	%r20, %r20, 4;
$L__BB1_10:
	setp.eq.s32 	%p8, %r10, 0;
	@%p8 bra 	$L__BB1_13;
	mul.wide.u32 	%rd13, %r20, 4;
	add.s64 	%rd15, %rd1, %rd13;
	neg.s32 	%r22, %r10;
$L__BB1_12:
	.pragma "nounroll";
	ld.global.f32 	%f57, [%rd15];
	add.f32 	%f58, %f57, 0f3F800000;
	st.global.f32 	[%rd15], %f58;
	add.s64 	%rd15, %rd15, 4;
	add.s32 	%r22, %r22, 1;
	setp.ne.s32 	%p9, %r22, 0;
	@%p9 bra 	$L__BB1_12;
$L__BB1_13:
	ret;

}


// ===== COMPILED SASS (sm_100) =====

	.target	sm_100

	.elftype	@"ET_EXEC"


//--------------------- .note.nv.tkinfo           --------------------------
	.section	.note.nv.tkinfo,"",@"SHT_NOTE"
	.sectionflags	@"SHF_NOTE_NV_TKINFO"
	.tkinfo
        /*0018*/ 	.word	0x00000002
        /*0030*/ 	.string	""
        /*0030*/ 	.string	"ptxas"
        /*0030*/ 	.string	"Cuda compilation tools, release 13.0, V13.0.88"
        /*0030*/ 	.string	"Build cuda_13.0.r13.0/compiler.36424714_0"
        /*0030*/ 	.string	"-arch sm_100 -m 64 "



//--------------------- .note.nv.cuinfo           --------------------------
	.section	.note.nv.cuinfo,"",@"SHT_NOTE"
	.sectionflags	@"SHF_NOTE_NV_CUINFO"
        /*0018*/ 	.short	0x0002
        /*001a*/ 	.short	0x0064
        /*001c*/ 	.short	0x0082
	.zero		2


//--------------------- .nv.info                  --------------------------
	.section	.nv.info,"",@"SHT_CUDA_INFO"
	.align	4


	//----- nvinfo : EIATTR_REGCOUNT
	.align		4
        /*0000*/ 	.byte	0x04, 0x2f
        /*0002*/ 	.short	(.L_1 - .L_0)
	.align		4
.L_0:
        /*0004*/ 	.word	index@(_Z11emptyKernelv)
        /*0008*/ 	.word	0x00000004


	//----- nvinfo : EIATTR_FRAME_SIZE
	.align		4
.L_1:
        /*000c*/ 	.byte	0x04, 0x11
        /*000e*/ 	.short	(.L_3 - .L_2)
	.align		4
.L_2:
        /*0010*/ 	.word	index@(_Z11emptyKernelv)
        /*0014*/ 	.word	0x00000000


	//----- nvinfo : EIATTR_REGCOUNT
	.align		4
.L_3:
        /*0018*/ 	.byte	0x04, 0x2f
        /*001a*/ 	.short	(.L_5 - .L_4)
	.align		4
.L_4:
        /*001c*/ 	.word	index@(_Z13sumKernel_allPfi)
        /*0020*/ 	.word	0x00000020


	//----- nvinfo : EIATTR_FRAME_SIZE
	.align		4
.L_5:
        /*0024*/ 	.byte	0x04, 0x11
        /*0026*/ 	.short	(.L_7 - .L_6)
	.align		4
.L_6:
        /*0028*/ 	.word	index@(_Z13sumKernel_allPfi)
        /*002c*/ 	.word	0x00000000


	//----- nvinfo : EIATTR_MIN_STACK_SIZE
	.align		4
.L_7:
        /*0030*/ 	.byte	0x04, 0x12
        /*0032*/ 	.short	(.L_9 - .L_8)
	.align		4
.L_8:
        /*0034*/ 	.word	index@(_Z13sumKernel_allPfi)
        /*0038*/ 	.word	0x00000000


	//----- nvinfo : EIATTR_MIN_STACK_SIZE
	.align		4
.L_9:
        /*003c*/ 	.byte	0x04, 0x12
        /*003e*/ 	.short	(.L_11 - .L_10)
	.align		4
.L_10:
        /*0040*/ 	.word	index@(_Z11emptyKernelv)
        /*0044*/ 	.word	0x00000000
.L_11:


//--------------------- .nv.compat                --------------------------
	.section	.nv.compat,"",@"SHT_CUDA_COMPAT_INFO"
	.align	4
        /*0000*/ 	.byte	0x02, 0x09, 0x00, 0x00, 0x02, 0x02, 0x01, 0x00, 0x02, 0x05, 0x05, 0x00, 0x03, 0x07, 0x01, 0x01
        /*0010*/ 	.byte	0x02, 0x03, 0x00, 0x00, 0x02, 0x06, 0x01, 0x00, 0x04, 0x0b, 0x08, 0x00, 0x09, 0x00, 0x00, 0x00
        /*0020*/ 	.byte	0x00, 0x00, 0x00, 0x00


//--------------------- .nv.info._Z13sumKernel_allPfi --------------------------
	.section	.nv.info._Z13sumKernel_allPfi,"",@"SHT_CUDA_INFO"
	.sectionflags	@""
	.align	4


	//----- nvinfo : EIATTR_CUDA_API_VERSION
	.align		4
        /*0000*/ 	.byte	0x04, 0x37
        /*0002*/ 	.short	(.L_13 - .L_12)
.L_12:
        /*0004*/ 	.word	0x00000082


	//----- nvinfo : EIATTR_KPARAM_INFO
	.align		4
.L_13:
        /*0008*/ 	.byte	0x04, 0x17
        /*000a*/ 	.short	(.L_15 - .L_14)
.L_14:
        /*000c*/ 	.word	0x00000000
        /*0010*/ 	.short	0x0001
        /*0012*/ 	.short	0x0008
        /*0014*/ 	.byte	0x00, 0xf0, 0x11, 0x00


	//----- nvinfo : EIATTR_KPARAM_INFO
	.align		4
.L_15:
        /*0018*/ 	.byte	0x04, 0x17
        /*001a*/ 	.short	(.L_17 - .L_16)
.L_16:
        /*001c*/ 	.word	0x00000000
        /*0020*/ 	.short	0x0000
        /*0022*/ 	.short	0x0000
        /*0024*/ 	.byte	0x00, 0xf5, 0x21, 0x00


	//----- nvinfo : EIATTR_SPARSE_MMA_MASK
	.align		4
.L_17:
        /*0028*/ 	.byte	0x03, 0x50
        /*002a*/ 	.short	0x0000


	//----- nvinfo : EIATTR_MAXREG_COUNT
	.align		4
        /*002c*/ 	.byte	0x03, 0x1b
        /*002e*/ 	.short	0x00ff


	//----- nvinfo : EIATTR_MERCURY_ISA_VERSION
	.align		4
        /*0030*/ 	.byte	0x03, 0x5f
        /*0032*/ 	.short	0x0101


	//----- nvinfo : EIATTR_VRC_CTA_INIT_COUNT
	.align		4
        /*0034*/ 	.byte	0x02, 0x4a
	.zero		1
	.zero		1


	//----- nvinfo : EIATTR_EXIT_INSTR_OFFSETS
	.align		4
        /*0038*/ 	.byte	0x04, 0x1c
        /*003a*/ 	.short	(.L_19 - .L_18)


	//   ....[0]....
.L_18:
        /*003c*/ 	.word	0x00000030


	//   ....[1]....
        /*0040*/ 	.word	0x00000480


	//   ....[2]....
        /*0044*/ 	.word	0x00000680


	//   ....[3]....
        /*0048*/ 	.word	0x000007c0


	//   ....[4]....
        /*004c*/ 	.word	0x000008c0


	//----- nvinfo : EIATTR_CBANK_PARAM_SIZE
	.align		4
.L_19:
        /*0050*/ 	.byte	0x03, 0x19
        /*0052*/ 	.short	0x000c


	//----- nvinfo : EIATTR_PARAM_CBANK
	.align		4
        /*0054*/ 	.byte	0x04, 0x0a
        /*0056*/ 	.short	(.L_21 - .L_20)
	.align		4
.L_20:
        /*0058*/ 	.word	index@(.nv.constant0._Z13sumKernel_allPfi)
        /*005c*/ 	.short	0x0380
        /*005e*/ 	.short	0x000c


	//----- nvinfo : EIATTR_SW_WAR
	.align		4
.L_21:
        /*0060*/ 	.byte	0x04, 0x36
        /*0062*/ 	.short	(.L_23 - .L_22)
.L_22:
        /*0064*/ 	.word	0x00000008
.L_23:


//--------------------- .nv.info._Z11emptyKernelv --------------------------
	.section	.nv.info._Z11emptyKernelv,"",@"SHT_CUDA_INFO"
	.sectionflags	@""
	.align	4


	//----- nvinfo : EIATTR_CUDA_API_VERSION
	.align		4
        /*0000*/ 	.byte	0x04, 0x37
        /*0002*/ 	.short	(.L_25 - .L_24)
.L_24:
        /*0004*/ 	.word	0x00000082


	//----- nvinfo : EIATTR_SPARSE_MMA_MASK
	.align		4
.L_25:
        /*0008*/ 	.byte	0x03, 0x50
        /*000a*/ 	.short	0x0000


	//----- nvinfo : EIATTR_MAXREG_COUNT
	.align		4
        /*000c*/ 	.byte	0x03, 0x1b
        /*000e*/ 	.short	0x00ff


	//----- nvinfo : EIATTR_MERCURY_ISA_VERSION
	.align		4
        /*0010*/ 	.byte	0x03, 0x5f
        /*0012*/ 	.short	0x0101


	//----- nvinfo : EIATTR_VRC_CTA_INIT_COUNT
	.align		4
        /*0014*/ 	.byte	0x02, 0x4a
	.zero		1
	.zero		1


	//----- nvinfo : EIATTR_EXIT_INSTR_OFFSETS
	.align		4
        /*0018*/ 	.byte	0x04, 0x1c
        /*001a*/ 	.short	(.L_27 - .L_26)


	//   ....[0]....
.L_26:
        /*001c*/ 	.word	0x00000010


	//----- nvinfo : EIATTR_SW_WAR
	.align		4
.L_27:
        /*0020*/ 	.byte	0x04, 0x36
        /*0022*/ 	.short	(.L_29 - .L_28)
.L_28:
        /*0024*/ 	.word	0x00000008
.L_29:


//--------------------- .nv.callgraph             --------------------------
	.section	.nv.callgraph,"",@"SHT_CUDA_CALLGRAPH"
	.align	4
	.sectionentsize	8
	.align		4
        /*0000*/ 	.word	0x00000000
	.align		4
        /*0004*/ 	.word	0xffffffff
	.align		4
        /*0008*/ 	.word	0x00000000
	.align		4
        /*000c*/ 	.word	0xfffffffe
	.align		4
        /*0010*/ 	.word	0x00000000
	.align		4
        /*0014*/ 	.word	0xfffffffd
	.align		4
        /*0018*/ 	.word	0x00000000
	.align		4
        /*001c*/ 	.word	0xfffffffc


//--------------------- .text._Z13sumKernel_allPfi --------------------------
	.section	.text._Z13sumKernel_allPfi,"ax",@progbits
	.align	128
        .global         _Z13sumKernel_allPfi
        .type           _Z13sumKernel_allPfi,@function
        .size           _Z13sumKernel_allPfi,(.L_x_7 - _Z13sumKernel_allPfi)
        .other          _Z13sumKernel_allPfi,@"STO_CUDA_ENTRY STV_DEFAULT"
_Z13sumKernel_allPfi:
.text._Z13sumKernel_allPfi:
[----:B------:R-:W-:Y:S08]  /*0000*/  LDC R1, c[0x0][0x37c] ;  /* 0x0000df00ff017b82 */ /* 0x000ff00000000800 */
[----:B------:R-:W0:Y:S02]  /*0010*/  LDC R4, c[0x0][0x388] ;  /* 0x0000e200ff047b82 */ /* 0x000e240000000800 */
[----:B0-----:R-:W-:-:S13]  /*0020*/  ISETP.GE.AND P0, PT, R4, 0x1, PT ;  /* 0x000000010400780c */ /* 0x001fda0003f06270 */
[----:B------:R-:W-:Y:S05]  /*0030*/  @!P0 EXIT ;  /* 0x000000000000894d */ /* 0x000fea0003800000 */
[C---:B------:R-:W-:Y:S01]  /*0040*/  ISETP.GE.U32.AND P1, PT, R4.reuse, 0x10, PT ;  /* 0x000000100400780c */ /* 0x040fe20003f26070 */
[----:B------:R-:W0:Y:S01]  /*0050*/  LDCU.64 UR6, c[0x0][0x358] ;  /* 0x00006b00ff0677ac */ /* 0x000e220008000a00 */
[----:B------:R-:W-:Y:S01]  /*0060*/  LOP3.LUT R28, R4, 0xf, RZ, 0xc0, !PT ;  /* 0x0000000f041c7812 */ /* 0x000fe200078ec0ff */
[----:B------:R-:W-:-:S03]  /*0070*/  HFMA2 R0, -RZ, RZ, 0, 0 ;  /* 0x00000000ff007431 */ /* 0x000fc600000001ff */
[----:B------:R-:W-:-:S07]  /*0080*/  ISETP.NE.AND P0, PT, R28, RZ, PT ;  /* 0x000000ff1c00720c */ /* 0x000fce0003f05270 */
[----:B------:R-:W-:Y:S06]  /*0090*/  @!P1 BRA `(.L_x_0) ;  /* 0x0000000000f89947 */ /* 0x000fec0003800000 */
[----:B------:R-:W1:Y:S01]  /*00a0*/  LDCU.64 UR4, c[0x0][0x380] ;  /* 0x00007000ff0477ac */ /* 0x000e620008000a00 */
[----:B------:R-:W-:-:S04]  /*00b0*/  LOP3.LUT R0, R4, 0x7ffffff0, RZ, 0xc0, !PT ;  /* 0x7ffffff004007812 */ /* 0x000fc800078ec0ff */
[----:B------:R-:W-:Y:S01]  /*00c0*/  IADD3 R5, PT, PT, -R0, RZ, RZ ;  /* 0x000000ff00057210 */ /* 0x000fe20007ffe1ff */
[----:B-1----:R-:W-:-:S04]  /*00d0*/  UIADD3 UR4, UP0, UPT, UR4, 0x20, URZ ;  /* 0x0000002004047890 */ /* 0x002fc8000ff1e0ff */
[----:B------:R-:W-:Y:S02]  /*00e0*/  UIADD3.X UR5, UPT, UPT, URZ, UR5, URZ, UP0, !UPT ;  /* 0x00000005ff057290 */ /* 0x000fe400087fe4ff */
[----:B------:R-:W-:-:S04]  /*00f0*/  MOV R6, UR4 ;  /* 0x0000000400067c02 */ /* 0x000fc80008000f00 */
[----:B------:R-:W-:-:S07]  /*0100*/  MOV R11, UR5 ;  /* 0x00000005000b7c02 */ /* 0x000fce0008000f00 */
.L_x_1:
[----:B-1----:R-:W-:Y:S02]  /*0110*/  MOV R2, R6 ;  /* 0x0000000600027202 */ /* 0x002fe40000000f00 */
[----:B------:R-:W-:-:S05]  /*0120*/  MOV R3, R11 ;  /* 0x0000000b00037202 */ /* 0x000fca0000000f00 */
[----:B0-----:R-:W2:Y:S04]  /*0130*/  LDG.E R14, desc[UR6][R2.64+-0x20] ;  /* 0xffffe006020e7981 */ /* 0x001ea8000c1e1900 */
[----:B------:R-:W3:Y:S04]  /*0140*/  LDG.E R16, desc[UR6][R2.64+-0x1c] ;  /* 0xffffe40602107981 */ /* 0x000ee8000c1e1900 */
[----:B------:R-:W4:Y:S04]  /*0150*/  LDG.E R18, desc[UR6][R2.64+-0x18] ;  /* 0xffffe80602127981 */ /* 0x000f28000c1e1900 */
[----:B------:R-:W5:Y:S04]  /*0160*/  LDG.E R20, desc[UR6][R2.64+-0x14] ;  /* 0xffffec0602147981 */ /* 0x000f68000c1e1900 */
        /* <DEDUP_REMOVED lines=11> */
[----:B------:R-:W5:Y:S01]  /*0220*/  LDG.E R7, desc[UR6][R2.64+0x1c] ;  /* 0x00001c0602077981 */ /* 0x000f62000c1e1900 */
[----:B------:R-:W-:-:S04]  /*0230*/  IADD3 R5, PT, PT, R5, 0x10, RZ ;  /* 0x0000001005057810 */ /* 0x000fc80007ffe0ff */
[----:B------:R-:W-:Y:S01]  /*0240*/  ISETP.NE.AND P1, PT, R5, RZ, PT ;  /* 0x000000ff0500720c */ /* 0x000fe20003f25270 */
[----:B--2---:R-:W-:Y:S01]  /*0250*/  FADD R15, R14, 1 ;  /* 0x3f8000000e0f7421 */ /* 0x004fe20000000000 */
[----:B---3--:R-:W-:-:S04]  /*0260*/  FADD R17, R16, 1 ;  /* 0x3f80000010117421 */ /* 0x008fc80000000000 */
[----:B------:R0:W-:Y:S01]  /*0270*/  STG.E desc[UR6][R2.64+-0x20], R15 ;  /* 0xffffe00f02007986 */ /* 0x0001e2000c101906 */
[----:B----4-:R-:W-:-:S03]  /*0280*/  FADD R19, R18, 1 ;  /* 0x3f80000012137421 */ /* 0x010fc60000000000 */
[----:B------:R1:W-:Y:S01]  /*0290*/  STG.E desc[UR6][R2.64+-0x1c], R17 ;  /* 0xffffe41102007986 */ /* 0x0003e2000c101906 */
[----:B-----5:R-:W-:-:S03]  /*02a0*/  FADD R21, R20, 1 ;  /* 0x3f80000014157421 */ /* 0x020fc60000000000 */
[----:B------:R2:W-:Y:S01]  /*02b0*/  STG.E desc[UR6][R2.64+-0x18], R19 ;  /* 0xffffe81302007986 */ /* 0x0005e2000c101906 */
[----:B------:R-:W-:-:S03]  /*02c0*/  FADD R23, R22, 1 ;  /* 0x3f80000016177421 */ /* 0x000fc60000000000 */
[----:B------:R3:W-:Y:S01]  /*02d0*/  STG.E desc[UR6][R2.64+-0x14], R21 ;  /* 0xffffec1502007986 */ /* 0x0007e2000c101906 */
[----:B------:R-:W-:-:S03]  /*02e0*/  FADD R25, R24, 1 ;  /* 0x3f80000018197421 */ /* 0x000fc60000000000 */
[----:B------:R-:W-:Y:S01]  /*02f0*/  STG.E desc[UR6][R2.64+-0x10], R23 ;  /* 0xfffff01702007986 */ /* 0x000fe2000c101906 */
[----:B0-----:R-:W-:-:S03]  /*0300*/  FADD R15, R26, 1 ;  /* 0x3f8000001a0f7421 */ /* 0x001fc60000000000 */
[----:B------:R-:W-:Y:S01]  /*0310*/  STG.E desc[UR6][R2.64+-0xc], R25 ;  /* 0xfffff41902007986 */ /* 0x000fe2000c101906 */
[----:B------:R-:W-:-:S03]  /*0320*/  FADD R27, R27, 1 ;  /* 0x3f8000001b1b7421 */ /* 0x000fc60000000000 */
[----:B------:R-:W-:Y:S01]  /*0330*/  STG.E desc[UR6][R2.64+-0x8], R15 ;  /* 0xfffff80f02007986 */ /* 0x000fe2000c101906 */
[----:B------:R-:W-:-:S03]  /*0340*/  FADD R13, R13, 1 ;  /* 0x3f8000000d0d7421 */ /* 0x000fc60000000000 */
[----:B------:R-:W-:Y:S01]  /*0350*/  STG.E desc[UR6][R2.64+-0x4], R27 ;  /* 0xfffffc1b02007986 */ /* 0x000fe2000c101906 */
[----:B------:R-:W-:-:S03]  /*0360*/  FADD R29, R12, 1 ;  /* 0x3f8000000c1d7421 */ /* 0x000fc60000000000 */
[----:B------:R-:W-:Y:S01]  /*0370*/  STG.E desc[UR6][R2.64], R13 ;  /* 0x0000000d02007986 */ /* 0x000fe2000c101906 */
[----:B------:R-:W-:-:S03]  /*0380*/  FADD R11, R11, 1 ;  /* 0x3f8000000b0b7421 */ /* 0x000fc60000000000 */
[----:B------:R-:W-:Y:S01]  /*0390*/  STG.E desc[UR6][R2.64+0x4], R29 ;  /* 0x0000041d02007986 */ /* 0x000fe2000c101906 */
[----:B-1----:R-:W-:-:S03]  /*03a0*/  FADD R17, R10, 1 ;  /* 0x3f8000000a117421 */ /* 0x002fc60000000000 */
[----:B------:R0:W-:Y:S01]  /*03b0*/  STG.E desc[UR6][R2.64+0x8], R11 ;  /* 0x0000080b02007986 */ /* 0x0001e2000c101906 */
[----:B--2---:R-:W-:Y:S01]  /*03c0*/  FADD R19, R6, 1 ;  /* 0x3f80000006137421 */ /* 0x004fe20000000000 */
[----:B------:R-:W-:Y:S02]  /*03d0*/  IADD3 R6, P2, PT, R2, 0x40, RZ ;  /* 0x0000004002067810 */ /* 0x000fe40007f5e0ff */
[----:B------:R1:W-:Y:S01]  /*03e0*/  STG.E desc[UR6][R2.64+0xc], R17 ;  /* 0x00000c1102007986 */ /* 0x0003e2000c101906 */
[----:B------:R-:W-:-:S03]  /*03f0*/  FADD R9, R9, 1 ;  /* 0x3f80000009097421 */ /* 0x000fc60000000000 */
[----:B------:R1:W-:Y:S01]  /*0400*/  STG.E desc[UR6][R2.64+0x10], R19 ;  /* 0x0000101302007986 */ /* 0x0003e2000c101906 */
[----:B---3--:R-:W-:Y:S01]  /*0410*/  FADD R21, R8, 1 ;  /* 0x3f80000008157421 */ /* 0x008fe20000000000 */
[----:B0-----:R-:W-:Y:S02]  /*0420*/  IADD3.X R11, PT, PT, RZ, R3, RZ, P2, !PT ;  /* 0x00000003ff0b7210 */ /* 0x001fe400017fe4ff */
[----:B------:R1:W-:Y:S01]  /*0430*/  STG.E desc[UR6][R2.64+0x14], R9 ;  /* 0x0000140902007986 */ /* 0x0003e2000c101906 */
[----:B------:R-:W-:-:S03]  /*0440*/  FADD R7, R7, 1 ;  /* 0x3f80000007077421 */ /* 0x000fc60000000000 */
[----:B------:R1:W-:Y:S04]  /*0450*/  STG.E desc[UR6][R2.64+0x18], R21 ;  /* 0x0000181502007986 */ /* 0x0003e8000c101906 */
[----:B------:R1:W-:Y:S01]  /*0460*/  STG.E desc[UR6][R2.64+0x1c], R7 ;  /* 0x00001c0702007986 */ /* 0x0003e2000c101906 */
[----:B------:R-:W-:Y:S05]  /*0470*/  @P1 BRA `(.L_x_1) ;  /* 0xfffffffc00241947 */ /* 0x000fea000383ffff */
.L_x_0:
[----:B0-----:R-:W-:Y:S05]  /*0480*/  @!P0 EXIT ;  /* 0x000000000000894d */ /* 0x001fea0003800000 */
[----:B------:R-:W-:Y:S02]  /*0490*/  ISETP.GE.U32.AND P0, PT, R28, 0x8, PT ;  /* 0x000000081c00780c */ /* 0x000fe40003f06070 */
[----:B------:R-:W-:-:S04]  /*04a0*/  LOP3.LUT R20, R4, 0x7, RZ, 0xc0, !PT ;  /* 0x0000000704147812 */ /* 0x000fc800078ec0ff */
[----:B------:R-:W-:-:S07]  /*04b0*/  ISETP.NE.AND P1, PT, R20, RZ, PT ;  /* 0x000000ff1400720c */ /* 0x000fce0003f25270 */
[----:B------:R-:W-:Y:S06]  /*04c0*/  @!P0 BRA `(.L_x_2) ;  /* 0x00000000006c8947 */ /* 0x000fec0003800000 */
[----:B-1----:R-:W0:Y:S02]  /*04d0*/  LDC.64 R2, c[0x0][0x380] ;  /* 0x0000e000ff027b82 */ /* 0x002e240000000a00 */
[----:B0-----:R-:W-:-:S05]  /*04e0*/  IMAD.WIDE.U32 R2, R0, 0x4, R2 ;  /* 0x0000000400027825 */ /* 0x001fca00078e0002 */
[----:B------:R-:W2:Y:S04]  /*04f0*/  LDG.E R5, desc[UR6][R2.64] ;  /* 0x0000000602057981 */ /* 0x000ea8000c1e1900 */
[----:B------:R-:W3:Y:S04]  /*0500*/  LDG.E R6, desc[UR6][R2.64+0x4] ;  /* 0x0000040602067981 */ /* 0x000ee8000c1e1900 */
[----:B------:R-:W4:Y:S04]  /*0510*/  LDG.E R8, desc[UR6][R2.64+0x8] ;  /* 0x0000080602087981 */ /* 0x000f28000c1e1900 */
[----:B------:R-:W5:Y:S04]  /*0520*/  LDG.E R10, desc[UR6][R2.64+0xc] ;  /* 0x00000c06020a7981 */ /* 0x000f68000c1e1900 */
[----:B------:R-:W5:Y:S04]  /*0530*/  LDG.E R12, desc[UR6][R2.64+0x10] ;  /* 0x00001006020c7981 */ /* 0x000f68000c1e1900 */
[----:B------:R-:W5:Y:S04]  /*0540*/  LDG.E R14, desc[UR6][R2.64+0x14] ;  /* 0x00001406020e7981 */ /* 0x000f68000c1e1900 */
[----:B------:R-:W5:Y:S04]  /*0550*/  LDG.E R16, desc[UR6][R2.64+0x18] ;  /* 0x0000180602107981 */ /* 0x000f68000c1e1900 */
[----:B------:R-:W5:Y:S01]  /*0560*/  LDG.E R18, desc[UR6][R2.64+0x1c] ;  /* 0x00001c0602127981 */ /* 0x000f62000c1e1900 */
[----:B------:R-:W-:Y:S01]  /*0570*/  IADD3 R0, PT, PT, R0, 0x8, RZ ;  /* 0x0000000800007810 */ /* 0x000fe20007ffe0ff */
        /* <DEDUP_REMOVED lines=10> */
[----:B------:R0:W-:Y:S01]  /*0620*/  STG.E desc[UR6][R2.64+0x10], R13 ;  /* 0x0000100d02007986 */ /* 0x0001e2000c101906 */
[----:B------:R-:W-:-:S03]  /*0630*/  FADD R17, R16, 1 ;  /* 0x3f80000010117421 */ /* 0x000fc60000000000 */
[----:B------:R0:W-:Y:S01]  /*0640*/  STG.E desc[UR6][R2.64+0x14], R15 ;  /* 0x0000140f02007986 */ /* 0x0001e2000c101906 */
[----:B------:R-:W-:-:S03]  /*0650*/  FADD R19, R18, 1 ;  /* 0x3f80000012137421 */ /* 0x000fc60000000000 */
[----:B------:R0:W-:Y:S04]  /*0660*/  STG.E desc[UR6][R2.64+0x18], R17 ;  /* 0x0000181102007986 */ /* 0x0001e8000c101906 */
[----:B------:R0:W-:Y:S02]  /*0670*/  STG.E desc[UR6][R2.64+0x1c], R19 ;  /* 0x00001c1302007986 */ /* 0x0001e4000c101906 */
.L_x_2:
[----:B------:R-:W-:Y:S05]  /*0680*/  @!P1 EXIT ;  /* 0x000000000000994d */ /* 0x000fea0003800000 */
[----:B------:R-:W-:Y:S02]  /*0690*/  ISETP.GE.U32.AND P0, PT, R20, 0x4, PT ;  /* 0x000000041400780c */ /* 0x000fe40003f06070 */
[----:B------:R-:W-:-:S04]  /*06a0*/  LOP3.LUT R4, R4, 0x3, RZ, 0xc0, !PT ;  /* 0x0000000304047812 */ /* 0x000fc800078ec0ff */
[----:B------:R-:W-:-:S07]  /*06b0*/  ISETP.NE.AND P1, PT, R4, RZ, PT ;  /* 0x000000ff0400720c */ /* 0x000fce0003f25270 */
[----:B------:R-:W-:Y:S06]  /*06c0*/  @!P0 BRA `(.L_x_3) ;  /* 0x00000000003c8947 */ /* 0x000fec0003800000 */
[----:B01----:R-:W0:Y:S02]  /*06d0*/  LDC.64 R2, c[0x0][0x380] ;  /* 0x0000e000ff027b82 */ /* 0x003e240000000a00 */
[----:B0-----:R-:W-:-:S05]  /*06e0*/  IMAD.WIDE.U32 R2, R0, 0x4, R2 ;  /* 0x0000000400027825 */ /* 0x001fca00078e0002 */
[----:B------:R-:W2:Y:S04]  /*06f0*/  LDG.E R5, desc[UR6][R2.64] ;  /* 0x0000000602057981 */ /* 0x000ea8000c1e1900 */
[----:B------:R-:W3:Y:S04]  /*0700*/  LDG.E R6, desc[UR6][R2.64+0x4] ;  /* 0x0000040602067981 */ /* 0x000ee8000c1e1900 */
[----:B------:R-:W4:Y:S04]  /*0710*/  LDG.E R8, desc[UR6][R2.64+0x8] ;  /* 0x0000080602087981 */ /* 0x000f28000c1e1900 */
        /* <DEDUP_REMOVED lines=8> */
[----:B------:R2:W-:Y:S04]  /*07a0*/  STG.E desc[UR6][R2.64+0x8], R9 ;  /* 0x0000080902007986 */ /* 0x0005e8000c101906 */
[----:B------:R2:W-:Y:S02]  /*07b0*/  STG.E desc[UR6][R2.64+0xc], R11 ;  /* 0x00000c0b02007986 */ /* 0x0005e4000c101906 */
.L_x_3:
[----:B------:R-:W-:Y:S05]  /*07c0*/  @!P1 EXIT ;  /* 0x000000000000994d */ /* 0x000fea0003800000 */
[----:B012---:R-:W0:Y:S01]  /*07d0*/  LDC.64 R2, c[0x0][0x380] ;  /* 0x0000e000ff027b82 */ /* 0x007e220000000a00 */
[----:B------:R-:W-:Y:S01]  /*07e0*/  IADD3 R4, PT, PT, -R4, RZ, RZ ;  /* 0x000000ff04047210 */ /* 0x000fe20007ffe1ff */
[----:B0-----:R-:W-:-:S03]  /*07f0*/  IMAD.WIDE.U32 R2, R0, 0x4, R2 ;  /* 0x0000000400027825 */ /* 0x001fc600078e0002 */
[----:B------:R-:W-:Y:S02]  /*0800*/  MOV R0, R2 ;  /* 0x0000000200007202 */ /* 0x000fe40000000f00 */
[----:B------:R-:W-:-:S07]  /*0810*/  MOV R7, R3 ;  /* 0x0000000300077202 */ /* 0x000fce0000000f00 */
.L_x_4:
[----:B0-----:R-:W-:Y:S02]  /*0820*/  MOV R2, R0 ;  /* 0x0000000000027202 */ /* 0x001fe40000000f00 */
[----:B------:R-:W-:-:S05]  /*0830*/  MOV R3, R7 ;  /* 0x0000000700037202 */ /* 0x000fca0000000f00 */
[----:B------:R-:W2:Y:S01]  /*0840*/  LDG.E R0, desc[UR6][R2.64] ;  /* 0x0000000602007981 */ /* 0x000ea2000c1e1900 */
[----:B------:R-:W-:-:S04]  /*0850*/  IADD3 R4, PT, PT, R4, 0x1, RZ ;  /* 0x0000000104047810 */ /* 0x000fc80007ffe0ff */
[----:B------:R-:W-:Y:S01]  /*0860*/  ISETP.NE.AND P0, PT, R4, RZ, PT ;  /* 0x000000ff0400720c */ /* 0x000fe20003f05270 */
[----:B--2---:R-:W-:Y:S01]  /*0870*/  FADD R5, R0, 1 ;  /* 0x3f80000000057421 */ /* 0x004fe20000000000 */
[----:B------:R-:W-:-:S04]  /*0880*/  IADD3 R0, P1, PT, R2, 0x4, RZ ;  /* 0x0000000402007810 */ /* 0x000fc80007f3e0ff */
[----:B------:R0:W-:Y:S01]  /*0890*/  STG.E desc[UR6][R2.64], R5 ;  /* 0x0000000502007986 */ /* 0x0001e2000c101906 */
[----:B------:R-:W-:-:S06]  /*08a0*/  IADD3.X R7, PT, PT, RZ, R3, RZ, P1, !PT ;  /* 0x00000003ff077210 */ /* 0x000fcc0000ffe4ff */
[----:B------:R-:W-:Y:S05]  /*08b0*/  @P0 BRA `(.L_x_4) ;  /* 0xfffffffc00d80947 */ /* 0x000fea000383ffff */
[----:B------:R-:W-:Y:S05]  /*08c0*/  EXIT ;  /* 0x000000000000794d */ /* 0x000fea0003800000 */
.L_x_5:
[----:B------:R-:W-:-:S00]  /*08d0*/  BRA `(.L_x_5) ;  /* 0xfffffffc00fc7947 */ /* 0x000fc0000383ffff */
[----:B------:R-:W-:-:S00]  /*08e0*/  NOP ;  /* 0x0000000000007918 */ /* 0x000fc00000000000 */
        /* <DEDUP_REMOVED lines=9> */
.L_x_7:


//--------------------- .text._Z11emptyKernelv    --------------------------
	.section	.text._Z11emptyKernelv,"ax",@progbits
	.align	128
        .global         _Z11emptyKernelv
        .type           _Z11emptyKernelv,@function
        .size           _Z11emptyKernelv,(.L_x_8 - _Z11emptyKernelv)
        .other          _Z11emptyKernelv,@"STO_CUDA_ENTRY STV_DEFAULT"
_Z11emptyKernelv:
.text._Z11emptyKernelv:
[----:B------:R-:W-:Y:S01]  /*0000*/  LDC R1, c[0x0][0x37c] ;  /* 0x0000df00ff017b82 */ /* 0x000fe20000000800 */
[----:B------:R-:W-:Y:S05]  /*0010*/  EXIT ;  /* 0x000000000000794d */ /* 0x000fea0003800000 */
.L_x_6:
        /* <DEDUP_REMOVED lines=14> */
.L_x_8:


//--------------------- .nv.shared.reserved.0     --------------------------
	.section	.nv.shared.reserved.0,"aw",@nobits
	.weak		__nv_reservedSMEM_offset_0_alias
	.size		__nv_reservedSMEM_offset_0_alias, 0, 64
	.other		__nv_reservedSMEM_offset_0_alias,@"STO_CUDA_RESERVED_SHARED STV_DEFAULT"
__nv_reservedSMEM_offset_0_alias:
	.zero		0
	.zero		64


//--------------------- .nv.constant0._Z13sumKernel_allPfi --------------------------
	.section	.nv.constant0._Z13sumKernel_allPfi,"a",@progbits
	.sectionflags	@""
	.align	4
.nv.constant0._Z13sumKernel_allPfi:
	.zero		908


//--------------------- .nv.constant0._Z11emptyKernelv --------------------------
	.section	.nv.constant0._Z11emptyKernelv,"a",@progbits
	.sectionflags	@""
	.align	4
.nv.constant0._Z11emptyKernelv:
	.zero		896


//--------------------- SYMBOLS --------------------------

	.type		.nv.reservedSmem.offset0,@object
	.size		.nv.reservedSmem.offset0,0x4
